	.headerflags	@"EF_CUDA_TEXMODE_UNIFIED EF_CUDA_64BIT_ADDRESS EF_CUDA_ACCELERATORS EF_CUDA_SM90 EF_CUDA_VIRTUAL_SM(EF_CUDA_SM90)"
	.elftype	@"ET_EXEC"


//--------------------- .nv.info                  --------------------------
	.section	.nv.info,"",@"SHT_CUDA_INFO"
	.align	4


	//----- nvinfo : EIATTR_REGCOUNT
	.align		4
        /*0000*/ 	.byte	0x04, 0x2f
        /*0002*/ 	.short	(.L_3 - .L_2)
	.align		4
.L_2:
        /*0004*/ 	.word	index@(triton_poi_fused__native_batch_norm_legit_no_training_relu_51)
        /*0008*/ 	.word	0x00000020


	//----- nvinfo : EIATTR_MIN_STACK_SIZE
	.align		4
.L_3:
        /*000c*/ 	.byte	0x04, 0x12
        /*000e*/ 	.short	(.L_5 - .L_4)
	.align		4
.L_4:
        /*0010*/ 	.word	index@(triton_poi_fused__native_batch_norm_legit_no_training_relu_51)
        /*0014*/ 	.word	0x00000000


	//----- nvinfo : EIATTR_FRAME_SIZE
	.align		4
.L_5:
        /*0018*/ 	.byte	0x04, 0x11
        /*001a*/ 	.short	(.L_7 - .L_6)
	.align		4
.L_6:
        /*001c*/ 	.word	index@(triton_poi_fused__native_batch_norm_legit_no_training_relu_51)
        /*0020*/ 	.word	0x00000000


	//----- nvinfo : EIATTR_MIN_STACK_SIZE
	.align		4
.L_7:
        /*0024*/ 	.byte	0x04, 0x12
        /*0026*/ 	.short	(.L_9 - .L_8)
	.align		4
.L_8:
        /*0028*/ 	.word	index@(triton_poi_fused__native_batch_norm_legit_no_training_relu_51)
        /*002c*/ 	.word	0x00000000
.L_9:


//--------------------- .nv.info.triton_poi_fused__native_batch_norm_legit_no_training_relu_51 --------------------------
	.section	.nv.info.triton_poi_fused__native_batch_norm_legit_no_training_relu_51,"",@"SHT_CUDA_INFO"
	.sectionflags	@""
	.align	4


	//----- nvinfo : EIATTR_CUDA_API_VERSION
	.align		4
        /*0000*/ 	.byte	0x04, 0x37
        /*0002*/ 	.short	(.L_11 - .L_10)
.L_10:
        /*0004*/ 	.word	0x0000007c


	//----- nvinfo : EIATTR_KPARAM_INFO
	.align		4
.L_11:
        /*0008*/ 	.byte	0x04, 0x17
        /*000a*/ 	.short	(.L_13 - .L_12)
.L_12:
        /*000c*/ 	.word	0x00000000
        /*0010*/ 	.short	0x0007
        /*0012*/ 	.short	0x0034
        /*0014*/ 	.byte	0x00, 0xf0, 0x11, 0x00


	//----- nvinfo : EIATTR_KPARAM_INFO
	.align		4
.L_13:
        /*0018*/ 	.byte	0x04, 0x17
        /*001a*/ 	.short	(.L_15 - .L_14)
.L_14:
        /*001c*/ 	.word	0x00000000
        /*0020*/ 	.short	0x0006
        /*0022*/ 	.short	0x0030
        /*0024*/ 	.byte	0x00, 0xf0, 0x11, 0x00


	//----- nvinfo : EIATTR_KPARAM_INFO
	.align		4
.L_15:
        /*0028*/ 	.byte	0x04, 0x17
        /*002a*/ 	.short	(.L_17 - .L_16)
.L_16:
        /*002c*/ 	.word	0x00000000
        /*0030*/ 	.short	0x0005
        /*0032*/ 	.short	0x0028
        /*0034*/ 	.byte	0x00, 0xf4, 0x21, 0x00


	//----- nvinfo : EIATTR_KPARAM_INFO
	.align		4
.L_17:
        /*0038*/ 	.byte	0x04, 0x17
        /*003a*/ 	.short	(.L_19 - .L_18)
.L_18:
        /*003c*/ 	.word	0x00000000
        /*0040*/ 	.short	0x0004
        /*0042*/ 	.short	0x0020
        /*0044*/ 	.byte	0x00, 0xf4, 0x21, 0x00


	//----- nvinfo : EIATTR_KPARAM_INFO
	.align		4
.L_19:
        /*0048*/ 	.byte	0x04, 0x17
        /*004a*/ 	.short	(.L_21 - .L_20)
.L_20:
        /*004c*/ 	.word	0x00000000
        /*0050*/ 	.short	0x0003
        /*0052*/ 	.short	0x0018
        /*0054*/ 	.byte	0x00, 0xf4, 0x21, 0x00


	//----- nvinfo : EIATTR_KPARAM_INFO
	.align		4
.L_21:
        /*0058*/ 	.byte	0x04, 0x17
        /*005a*/ 	.short	(.L_23 - .L_22)
.L_22:
        /*005c*/ 	.word	0x00000000
        /*0060*/ 	.short	0x0002
        /*0062*/ 	.short	0x0010
        /*0064*/ 	.byte	0x00, 0xf4, 0x21, 0x00


	//----- nvinfo : EIATTR_KPARAM_INFO
	.align		4
.L_23:
        /*0068*/ 	.byte	0x04, 0x17
        /*006a*/ 	.short	(.L_25 - .L_24)
.L_24:
        /*006c*/ 	.word	0x00000000
        /*0070*/ 	.short	0x0001
        /*0072*/ 	.short	0x0008
        /*0074*/ 	.byte	0x00, 0xf4, 0x21, 0x00


	//----- nvinfo : EIATTR_KPARAM_INFO
	.align		4
.L_25:
        /*0078*/ 	.byte	0x04, 0x17
        /*007a*/ 	.short	(.L_27 - .L_26)
.L_26:
        /*007c*/ 	.word	0x00000000
        /*0080*/ 	.short	0x0000
        /*0082*/ 	.short	0x0000
        /*0084*/ 	.byte	0x00, 0xf4, 0x21, 0x00


	//----- nvinfo : EIATTR_SPARSE_MMA_MASK
	.align		4
.L_27:
        /*0088*/ 	.byte	0x03, 0x50
        /*008a*/ 	.short	0x0000


	//----- nvinfo : EIATTR_MAXREG_COUNT
	.align		4
        /*008c*/ 	.byte	0x03, 0x1b
        /*008e*/ 	.short	0x00ff


	//----- nvinfo : EIATTR_EXIT_INSTR_OFFSETS
	.align		4
        /*0090*/ 	.byte	0x04, 0x1c
        /*0092*/ 	.short	(.L_29 - .L_28)


	//   ....[0]....
.L_28:
        /*0094*/ 	.word	0x00001140


	//   ....[1]....
        /*0098*/ 	.word	0x000011c0


	//----- nvinfo : EIATTR_REQNTID
	.align		4
.L_29:
        /*009c*/ 	.byte	0x04, 0x10
        /*009e*/ 	.short	(.L_31 - .L_30)
.L_30:
        /*00a0*/ 	.word	0x00000100
        /*00a4*/ 	.word	0x00000001
        /*00a8*/ 	.word	0x00000001


	//----- nvinfo : EIATTR_CBANK_PARAM_SIZE
	.align		4
.L_31:
        /*00ac*/ 	.byte	0x03, 0x19
        /*00ae*/ 	.short	0x0038


	//----- nvinfo : EIATTR_PARAM_CBANK
	.align		4
        /*00b0*/ 	.byte	0x04, 0x0a
        /*00b2*/ 	.short	(.L_33 - .L_32)
	.align		4
.L_32:
        /*00b4*/ 	.word	index@(.nv.constant0.triton_poi_fused__native_batch_norm_legit_no_training_relu_51)
        /*00b8*/ 	.short	0x0210
        /*00ba*/ 	.short	0x0038


	//----- nvinfo : EIATTR_SW_WAR
	.align		4
.L_33:
        /*00bc*/ 	.byte	0x04, 0x36
        /*00be*/ 	.short	(.L_35 - .L_34)
.L_34:
        /*00c0*/ 	.word	0x00000008
.L_35:


//--------------------- .nv.callgraph             --------------------------
	.section	.nv.callgraph,"",@"SHT_CUDA_CALLGRAPH"
	.align	4
	.sectionentsize	8
	.align		4
        /*0000*/ 	.word	0x00000000
	.align		4
        /*0004*/ 	.word	0xffffffff
	.align		4
        /*0008*/ 	.word	0x00000000
	.align		4
        /*000c*/ 	.word	0xfffffffe
	.align		4
        /*0010*/ 	.word	0x00000000
	.align		4
        /*0014*/ 	.word	0xfffffffd
	.align		4
        /*0018*/ 	.word	0x00000000
	.align		4
        /*001c*/ 	.word	0xfffffffc


//--------------------- .nv.constant4             --------------------------
	.section	.nv.constant4,"a",@progbits
	.align	8
	.align		8
.nv.constant4:
        /*0000*/ 	.dword	_$_str
	.align		8
        /*0008*/ 	.dword	_$_str_$_2


//--------------------- .text.triton_poi_fused__native_batch_norm_legit_no_training_relu_51 --------------------------
	.section	.text.triton_poi_fused__native_batch_norm_legit_no_training_relu_51,"ax",@progbits
	.sectionflags	@"SHF_BARRIERS=1"
	.align	128
        .global         triton_poi_fused__native_batch_norm_legit_no_training_relu_51
        .type           triton_poi_fused__native_batch_norm_legit_no_training_relu_51,@function
        .size           triton_poi_fused__native_batch_norm_legit_no_training_relu_51,(.L_x_1 - triton_poi_fused__native_batch_norm_legit_no_training_relu_51)
        .other          triton_poi_fused__native_batch_norm_legit_no_training_relu_51,@"STO_CUDA_ENTRY STV_DEFAULT"
triton_poi_fused__native_batch_norm_legit_no_training_relu_51:
.text.triton_poi_fused__native_batch_norm_legit_no_training_relu_51:
[----:B------:R-:W0:Y:S01]  /*0000*/  LDC R1, c[0x0][0x28] ;  /* 0x00000a00ff017b82 */ /* 0x000e220000000800 */
[----:B------:R-:W1:Y:S07]  /*0010*/  S2R R3, SR_TID.X ;  /* 0x0000000000037919 */ /* 0x000e6e0000002100 */
[----:B------:R-:W2:Y:S01]  /*0020*/  LDC.64 R16, c[0x0][0x210] ;  /* 0x00008400ff107b82 */ /* 0x000ea20000000a00 */
[----:B------:R-:W-:Y:S01]  /*0030*/  ULDC.64 UR6, c[0x0][0x208] ;  /* 0x0000820000067ab9 */ /* 0x000fe20000000a00 */
[----:B------:R-:W3:Y:S01]  /*0040*/  S2R R2, SR_CTAID.Y ;  /* 0x0000000000027919 */ /* 0x000ee20000002600 */
[----:B------:R-:W4:Y:S01]  /*0050*/  S2R R0, SR_CTAID.X ;  /* 0x0000000000007919 */ /* 0x000f220000002500 */
[----:B-1----:R-:W-:Y:S01]  /*0060*/  IMAD.SHL.U32 R21, R3, 0x4, RZ ;  /* 0x0000000403157824 */ /* 0x002fe200078e00ff */
[----:B------:R-:W-:-:S04]  /*0070*/  SHF.R.U32.HI R7, RZ, 0x6, R3 ;  /* 0x00000006ff077819 */ /* 0x000fc80000011603 */
[----:B------:R-:W-:Y:S02]  /*0080*/  LOP3.LUT R5, R21, 0xfc, RZ, 0xc0, !PT ;  /* 0x000000fc15057812 */ /* 0x000fe400078ec0ff */
[----:B------:R-:W-:Y:S01]  /*0090*/  SGXT.U32 R7, R7, 0x2 ;  /* 0x000000020707781a */ /* 0x000fe20000000000 */
[----:B----4-:R-:W-:Y:S01]  /*00a0*/  IMAD.SHL.U32 R0, R0, 0x10, RZ ;  /* 0x0000001000007824 */ /* 0x010fe200078e00ff */
[----:B---3--:R-:W-:-:S04]  /*00b0*/  PRMT R5, R5, 0x6540, R2 ;  /* 0x0000654005057816 */ /* 0x008fc80000000002 */
[C---:B------:R-:W-:Y:S01]  /*00c0*/  ISETP.GE.AND P0, PT, R5.reuse, 0xd00, PT ;  /* 0x00000d000500780c */ /* 0x040fe20003f06270 */
[----:B------:R-:W-:Y:S01]  /*00d0*/  IMAD.HI R4, R5, 0x4ec4ec4f, RZ ;  /* 0x4ec4ec4f05047827 */ /* 0x000fe200078e02ff */
[----:B------:R-:W-:Y:S02]  /*00e0*/  LOP3.LUT R18, R0, R7, RZ, 0xfc, !PT ;  /* 0x0000000700127212 */ /* 0x000fe400078efcff */
[----:B------:R-:W-:Y:S02]  /*00f0*/  CS2R R6, SRZ ;  /* 0x0000000000067805 */ /* 0x000fe4000001ff00 */
[----:B------:R-:W-:Y:S02]  /*0100*/  SHF.R.U32.HI R9, RZ, 0x1f, R4 ;  /* 0x0000001fff097819 */ /* 0x000fe40000011604 */
[----:B------:R-:W-:Y:S02]  /*0110*/  ISETP.LT.AND P1, PT, R18, 0x10, !P0 ;  /* 0x000000101200780c */ /* 0x000fe40004721270 */
[----:B------:R-:W-:-:S02]  /*0120*/  LEA.HI.SX32 R4, R4, R9, 0x18 ;  /* 0x0000000904047211 */ /* 0x000fc400078fc2ff */
[----:B------:R-:W-:-:S03]  /*0130*/  LOP3.LUT R8, R18, 0x4, RZ, 0xfc, !PT ;  /* 0x0000000412087812 */ /* 0x000fc600078efcff */
[----:B------:R-:W-:Y:S01]  /*0140*/  IMAD R5, R4, -0x340, R5 ;  /* 0xfffffcc004057824 */ /* 0x000fe200078e0205 */
[----:B------:R-:W-:Y:S02]  /*0150*/  ISETP.LT.AND P2, PT, R8, 0x10, !P0 ;  /* 0x000000100800780c */ /* 0x000fe40004741270 */
[----:B------:R-:W-:Y:S01]  /*0160*/  CS2R R8, SRZ ;  /* 0x0000000000087805 */ /* 0x000fe2000001ff00 */
[----:B------:R-:W-:Y:S01]  /*0170*/  IMAD R19, R4, 0x3400, R5 ;  /* 0x0000340004137824 */ /* 0x000fe200078e0205 */
[----:B------:R-:W-:-:S03]  /*0180*/  CS2R R4, SRZ ;  /* 0x0000000000047805 */ /* 0x000fc6000001ff00 */
[----:B------:R-:W-:-:S04]  /*0190*/  IMAD R19, R18, 0x340, R19 ;  /* 0x0000034012137824 */ /* 0x000fc800078e0213 */
[----:B--2---:R-:W-:-:S05]  /*01a0*/  IMAD.WIDE R14, R19, 0x4, R16 ;  /* 0x00000004130e7825 */ /* 0x004fca00078e0210 */
[----:B------:R1:W2:Y:S01]  /*01b0*/  @P1 LDG.E.EL.128 R4, desc[UR6][R14.64] ;  /* 0x000000060e041981 */ /* 0x0002a2000c2e1d00 */
[----:B------:R-:W-:Y:S01]  /*01c0*/  VIADD R23, R19, 0xd00 ;  /* 0x00000d0013177836 */ /* 0x000fe20000000000 */
[----:B------:R-:W-:Y:S02]  /*01d0*/  CS2R R10, SRZ ;  /* 0x00000000000a7805 */ /* 0x000fe4000001ff00 */
[----:B------:R-:W-:Y:S01]  /*01e0*/  LOP3.LUT R12, R18, 0x8, RZ, 0xfc, !PT ;  /* 0x00000008120c7812 */ /* 0x000fe200078efcff */
[----:B------:R-:W-:-:S03]  /*01f0*/  IMAD.WIDE R22, R23, 0x4, R16 ;  /* 0x0000000417167825 */ /* 0x000fc600078e0210 */
[----:B------:R-:W-:Y:S02]  /*0200*/  ISETP.LT.AND P1, PT, R12, 0x10, !P0 ;  /* 0x000000100c00780c */ /* 0x000fe40004721270 */
[----:B------:R3:W4:Y:S01]  /*0210*/  @P2 LDG.E.EL.128 R8, desc[UR6][R22.64] ;  /* 0x0000000616082981 */ /* 0x000722000c2e1d00 */
[----:B------:R-:W-:Y:S01]  /*0220*/  VIADD R25, R19, 0x1a00 ;  /* 0x00001a0013197836 */ /* 0x000fe20000000000 */
[----:B------:R-:W-:Y:S02]  /*0230*/  CS2R R12, SRZ ;  /* 0x00000000000c7805 */ /* 0x000fe4000001ff00 */
[----:B-1----:R-:W-:Y:S01]  /*0240*/  CS2R R14, SRZ ;  /* 0x00000000000e7805 */ /* 0x002fe2000001ff00 */
[----:B------:R-:W-:-:S06]  /*0250*/  IMAD.WIDE R24, R25, 0x4, R16 ;  /* 0x0000000419187825 */ /* 0x000fcc00078e0210 */
[----:B------:R-:W5:Y:S01]  /*0260*/  @P1 LDG.E.EL.128 R12, desc[UR6][R24.64] ;  /* 0x00000006180c1981 */ /* 0x000f62000c2e1d00 */
[----:B------:R-:W-:Y:S01]  /*0270*/  LOP3.LUT R18, R18, 0xc, RZ, 0xfc, !PT ;  /* 0x0000000c12127812 */ /* 0x000fe200078efcff */
[----:B------:R-:W-:-:S03]  /*0280*/  VIADD R27, R19, 0x2700 ;  /* 0x00002700131b7836 */ /* 0x000fc60000000000 */
[----:B------:R-:W-:Y:S01]  /*0290*/  ISETP.LT.AND P0, PT, R18, 0x10, !P0 ;  /* 0x000000101200780c */ /* 0x000fe20004701270 */
[----:B------:R-:W-:Y:S01]  /*02a0*/  IMAD.WIDE R26, R27, 0x4, R16 ;  /* 0x000000041b1a7825 */ /* 0x000fe200078e0210 */
[----:B------:R-:W-:Y:S02]  /*02b0*/  CS2R R16, SRZ ;  /* 0x0000000000107805 */ /* 0x000fe4000001ff00 */
[----:B------:R-:W-:-:S09]  /*02c0*/  CS2R R18, SRZ ;  /* 0x0000000000127805 */ /* 0x000fd2000001ff00 */
[----:B------:R1:W5:Y:S01]  /*02d0*/  @P0 LDG.E.EL.128 R16, desc[UR6][R26.64] ;  /* 0x000000061a100981 */ /* 0x000362000c2e1d00 */
[----:B------:R-:W1:Y:S01]  /*02e0*/  S2UR UR5, SR_CgaCtaId ;  /* 0x00000000000579c3 */ /* 0x000e620000008800 */
[----:B------:R-:W-:Y:S01]  /*02f0*/  SHF.R.U32.HI R20, RZ, 0x2, R3 ;  /* 0x00000002ff147819 */ /* 0x000fe20000011603 */
[----:B------:R-:W-:Y:S01]  /*0300*/  UMOV UR4, 0x400 ;  /* 0x0000040000047882 */ /* 0x000fe20000000000 */
[----:B---3--:R-:W-:Y:S02]  /*0310*/  LOP3.LUT R22, R21, 0x3fc, RZ, 0xc0, !PT ;  /* 0x000003fc15167812 */ /* 0x008fe400078ec0ff */
[----:B------:R-:W-:Y:S02]  /*0320*/  LOP3.LUT R20, R20, 0x30, RZ, 0xc0, !PT ;  /* 0x0000003014147812 */ /* 0x000fe400078ec0ff */
[----:B------:R-:W-:Y:S01]  /*0330*/  PRMT R29, R3, 0x6540, R2 ;  /* 0x00006540031d7816 */ /* 0x000fe20000000002 */
[----:B01----:R-:W0:Y:S03]  /*0340*/  LDC.64 R26, c[0x0][0x220] ;  /* 0x00008800ff1a7b82 */ /* 0x003e260000000a00 */
[----:B------:R-:W-:Y:S01]  /*0350*/  ISETP.GE.AND P0, PT, R29, 0xd00, PT ;  /* 0x00000d001d00780c */ /* 0x000fe20003f06270 */
[----:B------:R-:W-:-:S06]  /*0360*/  UPRMT UR4, UR5, 0x654, UR4 ;  /* 0x0000065405047896 */ /* 0x000fcc0008000004 */
[----:B------:R-:W-:Y:S01]  /*0370*/  VIADD R23, R20, UR4 ;  /* 0x0000000414177c36 */ /* 0x000fe20008000000 */
[----:B------:R-:W-:-:S04]  /*0380*/  LOP3.LUT R20, R3, 0xff, RZ, 0xc0, !PT ;  /* 0x000000ff03147812 */ /* 0x000fc800078ec0ff */
[----:B------:R-:W-:Y:S02]  /*0390*/  LEA R22, R22, R23, 0x2 ;  /* 0x0000001716167211 */ /* 0x000fe400078e10ff */
[----:B------:R-:W-:-:S03]  /*03a0*/  LEA R20, R20, UR4, 0x2 ;  /* 0x0000000414147c11 */ /* 0x000fc6000f8e10ff */
[----:B--2---:R-:W-:Y:S01]  /*03b0*/  STS.128 [R22], R4 ;  /* 0x0000000416007388 */ /* 0x004fe20000000c00 */
[----:B------:R-:W-:Y:S06]  /*03c0*/  BAR.SYNC.DEFER_BLOCKING 0x0 ;  /* 0x0000000000007b1d */ /* 0x000fec0000010000 */
[----:B------:R-:W-:Y:S04]  /*03d0*/  LDS R23, [R20] ;  /* 0x0000000014177984 */ /* 0x000fe80000000800 */
[----:B------:R-:W-:Y:S04]  /*03e0*/  LDS R25, [R20+0x410] ;  /* 0x0004100014197984 */ /* 0x000fe80000000800 */
[----:B------:R-:W1:Y:S04]  /*03f0*/  LDS R24, [R20+0x820] ;  /* 0x0008200014187984 */ /* 0x000e680000000800 */
[----:B------:R-:W-:Y:S01]  /*0400*/  LDS R28, [R20+0xc30] ;  /* 0x000c3000141c7984 */ /* 0x000fe20000000800 */
[----:B------:R-:W-:Y:S06]  /*0410*/  BAR.SYNC.DEFER_BLOCKING 0x0 ;  /* 0x0000000000007b1d */ /* 0x000fec0000010000 */
[----:B----4-:R2:W-:Y:S02]  /*0420*/  STS.128 [R22], R8 ;  /* 0x0000000816007388 */ /* 0x0105e40000000c00 */
[----:B------:R-:W-:Y:S01]  /*0430*/  BAR.SYNC.DEFER_BLOCKING 0x0 ;  /* 0x0000000000007b1d */ /* 0x000fe20000010000 */
[----:B--2---:R-:W-:-:S07]  /*0440*/  IMAD.HI R8, R29, 0x4ec4ec4f, RZ ;  /* 0x4ec4ec4f1d087827 */ /* 0x004fce00078e02ff */
[----:B------:R-:W2:Y:S01]  /*0450*/  LDC.64 R10, c[0x0][0x230] ;  /* 0x00008c00ff0a7b82 */ /* 0x000ea20000000a00 */
[----:B------:R-:W-:-:S04]  /*0460*/  SHF.R.U32.HI R9, RZ, 0x1f, R8 ;  /* 0x0000001fff097819 */ /* 0x000fc80000011608 */
[----:B------:R-:W-:Y:S01]  /*0470*/  LEA.HI.SX32 R8, R8, R9, 0x18 ;  /* 0x0000000908087211 */ /* 0x000fe200078fc2ff */
[----:B------:R-:W3:Y:S04]  /*0480*/  LDS R4, [R20] ;  /* 0x0000000014047984 */ /* 0x000ee80000000800 */
[----:B------:R-:W-:Y:S04]  /*0490*/  LDS R5, [R20+0x410] ;  /* 0x0004100014057984 */ /* 0x000fe80000000800 */
[----:B------:R-:W-:Y:S04]  /*04a0*/  LDS R7, [R20+0x820] ;  /* 0x0008200014077984 */ /* 0x000fe80000000800 */
[----:B------:R-:W4:Y:S01]  /*04b0*/  LDS R6, [R20+0xc30] ;  /* 0x000c300014067984 */ /* 0x000f220000000800 */
[----:B------:R-:W-:Y:S06]  /*04c0*/  BAR.SYNC.DEFER_BLOCKING 0x0 ;  /* 0x0000000000007b1d */ /* 0x000fec0000010000 */
[----:B-----5:R5:W-:Y:S02]  /*04d0*/  STS.128 [R22], R12 ;  /* 0x0000000c16007388 */ /* 0x020be40000000c00 */
[----:B------:R-:W-:Y:S01]  /*04e0*/  BAR.SYNC.DEFER_BLOCKING 0x0 ;  /* 0x0000000000007b1d */ /* 0x000fe20000010000 */
[----:B-----5:R-:W-:-:S07]  /*04f0*/  IMAD R15, R8, -0x340, R29 ;  /* 0xfffffcc0080f7824 */ /* 0x020fce00078e021d */
[----:B------:R-:W5:Y:S01]  /*0500*/  LDC.64 R8, c[0x0][0x218] ;  /* 0x00008600ff087b82 */ /* 0x000f620000000a00 */
[----:B0-----:R-:W-:Y:S01]  /*0510*/  IMAD.WIDE R26, R15, 0x4, R26 ;  /* 0x000000040f1a7825 */ /* 0x001fe200078e021a */
[----:B------:R-:W-:Y:S04]  /*0520*/  LDS R29, [R20] ;  /* 0x00000000141d7984 */ /* 0x000fe80000000800 */
[----:B------:R-:W0:Y:S04]  /*0530*/  LDS R14, [R20+0x410] ;  /* 0x00041000140e7984 */ /* 0x000e280000000800 */
[----:B------:R-:W0:Y:S04]  /*0540*/  LDS R13, [R20+0x820] ;  /* 0x00082000140d7984 */ /* 0x000e280000000800 */
[----:B------:R-:W0:Y:S01]  /*0550*/  LDS R12, [R20+0xc30] ;  /* 0x000c3000140c7984 */ /* 0x000e220000000800 */
[----:B------:R-:W-:Y:S06]  /*0560*/  BAR.SYNC.DEFER_BLOCKING 0x0 ;  /* 0x0000000000007b1d */ /* 0x000fec0000010000 */
[----:B------:R1:W-:Y:S02]  /*0570*/  STS.128 [R22], R16 ;  /* 0x0000001016007388 */ /* 0x0003e40000000c00 */
[----:B------:R-:W-:Y:S01]  /*0580*/  BAR.SYNC.DEFER_BLOCKING 0x0 ;  /* 0x0000000000007b1d */ /* 0x000fe20000010000 */
[----:B-1----:R-:W-:-:S06]  /*0590*/  IMAD.MOV.U32 R16, RZ, RZ, RZ ;  /* 0x000000ffff107224 */ /* 0x002fcc00078e00ff */
[----:B------:R1:W3:Y:S01]  /*05a0*/  @!P0 LDG.E.EL R16, desc[UR6][R26.64] ;  /* 0x000000061a108981 */ /* 0x0002e2000c2e1900 */
[----:B-----5:R-:W-:-:S03]  /*05b0*/  IMAD.WIDE R8, R15, 0x4, R8 ;  /* 0x000000040f087825 */ /* 0x020fc600078e0208 */
[----:B------:R-:W-:Y:S01]  /*05c0*/  LDS R17, [R20+0x410] ;  /* 0x0004100014117984 */ /* 0x000fe20000000800 */
[----:B--2---:R-:W-:-:S03]  /*05d0*/  IMAD.WIDE R10, R15, 0x4, R10 ;  /* 0x000000040f0a7825 */ /* 0x004fc600078e020a */
[----:B------:R-:W-:Y:S01]  /*05e0*/  LDS R19, [R20+0x820] ;  /* 0x0008200014137984 */ /* 0x000fe20000000800 */
[----:B-1----:R-:W-:Y:S02]  /*05f0*/  IMAD.MOV.U32 R26, RZ, RZ, RZ ;  /* 0x000000ffff1a7224 */ /* 0x002fe400078e00ff */
[----:B------:R-:W-:Y:S01]  /*0600*/  IMAD.MOV.U32 R18, RZ, RZ, RZ ;  /* 0x000000ffff127224 */ /* 0x000fe200078e00ff */
[----:B------:R-:W1:Y:S04]  /*0610*/  LDS R27, [R20] ;  /* 0x00000000141b7984 */ /* 0x000e680000000800 */
[----:B------:R2:W5:Y:S02]  /*0620*/  @!P0 LDG.E.EL R26, desc[UR6][R8.64] ;  /* 0x00000006081a8981 */ /* 0x000564000c2e1900 */
[----:B--2---:R-:W2:Y:S02]  /*0630*/  LDC.64 R8, c[0x0][0x228] ;  /* 0x00008a00ff087b82 */ /* 0x004ea40000000a00 */
[----:B--2---:R-:W-:-:S04]  /*0640*/  IMAD.WIDE R8, R15, 0x4, R8 ;  /* 0x000000040f087825 */ /* 0x004fc800078e0208 */
[----:B------:R-:W-:Y:S01]  /*0650*/  IMAD.MOV.U32 R15, RZ, RZ, RZ ;  /* 0x000000ffff0f7224 */ /* 0x000fe200078e00ff */
[----:B------:R2:W4:Y:S05]  /*0660*/  @!P0 LDG.E.EL R18, desc[UR6][R8.64] ;  /* 0x0000000608128981 */ /* 0x00052a000c2e1900 */
[----:B------:R0:W4:Y:S01]  /*0670*/  @!P0 LDG.E.EL R15, desc[UR6][R10.64] ;  /* 0x000000060a0f8981 */ /* 0x000122000c2e1900 */
[----:B------:R-:W1:Y:S01]  /*0680*/  S2UR UR4, SR_CgaCtaId ;  /* 0x00000000000479c3 */ /* 0x000e620000008800 */
[----:B------:R-:W-:Y:S01]  /*0690*/  UMOV UR5, 0x400 ;  /* 0x0000040000057882 */ /* 0x000fe20000000000 */
[----:B------:R-:W-:Y:S01]  /*06a0*/  SHF.R.U32.HI R3, RZ, 0x2, R3 ;  /* 0x00000002ff037819 */ /* 0x000fe20000011603 */
[----:B--2---:R-:W2:Y:S01]  /*06b0*/  S2R R8, SR_TID.X ;  /* 0x0000000000087919 */ /* 0x004ea20000002100 */
[----:B------:R-:W-:-:S02]  /*06c0*/  LOP3.LUT R0, R0, 0xc, R21, 0xf8, !PT ;  /* 0x0000000c00007812 */ /* 0x000fc400078ef815 */
[----:B------:R-:W-:Y:S01]  /*06d0*/  SGXT.U32 R3, R3, 0x6 ;  /* 0x000000060303781a */ /* 0x000fe20000000000 */
[----:B0-----:R-:W-:Y:S01]  /*06e0*/  IMAD.MOV.U32 R10, RZ, RZ, 0x3e800000 ;  /* 0x3e800000ff0a7424 */ /* 0x001fe200078e00ff */
[----:B-1----:R-:W-:Y:S01]  /*06f0*/  UPRMT UR4, UR4, 0x654, UR5 ;  /* 0x0000065404047896 */ /* 0x002fe20008000005 */
[----:B---3--:R-:W-:Y:S02]  /*0700*/  FADD R22, R16, 9.9999997473787516356e-06 ;  /* 0x3727c5ac10167421 */ /* 0x008fe40000000000 */
[----:B------:R0:W1:Y:S04]  /*0710*/  LDS R16, [R20+0xc30] ;  /* 0x000c300014107984 */ /* 0x0000680000000800 */
[----:B------:R-:W3:Y:S01]  /*0720*/  MUFU.SQRT R22, R22 ;  /* 0x0000001600167308 */ /* 0x000ee20000002000 */
[--C-:B-----5:R-:W-:Y:S01]  /*0730*/  FADD R24, R24, -R26.reuse ;  /* 0x8000001a18187221 */ /* 0x120fe20000000000 */
[--C-:B------:R-:W-:Y:S01]  /*0740*/  FADD R4, R4, -R26.reuse ;  /* 0x8000001a04047221 */ /* 0x100fe20000000000 */
[--C-:B0-----:R-:W-:Y:S01]  /*0750*/  FADD R20, R25, -R26.reuse ;  /* 0x8000001a19147221 */ /* 0x101fe20000000000 */
[--C-:B----4-:R-:W-:Y:S01]  /*0760*/  FADD R6, R6, -R26.reuse ;  /* 0x8000001a06067221 */ /* 0x110fe20000000000 */
[----:B---3--:R-:W-:Y:S01]  /*0770*/  FSETP.GT.AND P0, PT, R22, 8.50705917302346158658e+37, PT ;  /* 0x7e8000001600780b */ /* 0x008fe20003f04000 */
[--C-:B------:R-:W-:Y:S01]  /*0780*/  FADD R28, R28, -R26.reuse ;  /* 0x8000001a1c1c7221 */ /* 0x100fe20000000000 */
[----:B------:R-:W-:Y:S01]  /*0790*/  FSETP.GEU.AND P1, PT, R22, 1.175494350822287508e-38, PT ;  /* 0x008000001600780b */ /* 0x000fe20003f2e000 */
[--C-:B------:R-:W-:Y:S01]  /*07a0*/  FADD R14, R14, -R26.reuse ;  /* 0x8000001a0e0e7221 */ /* 0x100fe20000000000 */
[----:B------:R-:W-:Y:S01]  /*07b0*/  FSEL R10, R10, 1, P0 ;  /* 0x3f8000000a0a7808 */ /* 0x000fe20000000000 */
[--C-:B------:R-:W-:Y:S01]  /*07c0*/  FADD R13, R13, -R26.reuse ;  /* 0x8000001a0d0d7221 */ /* 0x100fe20000000000 */
[--C-:B------:R-:W-:Y:S01]  /*07d0*/  FADD R7, R7, -R26.reuse ;  /* 0x8000001a07077221 */ /* 0x100fe20000000000 */
[--C-:B------:R-:W-:Y:S01]  /*07e0*/  FADD R29, R29, -R26.reuse ;  /* 0x8000001a1d1d7221 */ /* 0x100fe20000000000 */
[--C-:B------:R-:W-:Y:S01]  /*07f0*/  FADD R12, R12, -R26.reuse ;  /* 0x8000001a0c0c7221 */ /* 0x100fe20000000000 */
[--C-:B------:R-:W-:Y:S01]  /*0800*/  FADD R27, R27, -R26.reuse ;  /* 0x8000001a1b1b7221 */ /* 0x100fe20000000000 */
[--C-:B------:R-:W-:Y:S01]  /*0810*/  FADD R17, R17, -R26.reuse ;  /* 0x8000001a11117221 */ /* 0x100fe20000000000 */
[----:B------:R-:W-:-:S02]  /*0820*/  FADD R19, R19, -R26 ;  /* 0x8000001a13137221 */ /* 0x000fc40000000000 */
[----:B------:R-:W-:Y:S02]  /*0830*/  @P0 FMUL R22, R22, 0.25 ;  /* 0x3e80000016160820 */ /* 0x000fe40000400000 */
[----:B------:R-:W-:Y:S02]  /*0840*/  @!P1 FMUL R10, R10, 16777216 ;  /* 0x4b8000000a0a9820 */ /* 0x000fe40000400000 */
[----:B------:R-:W-:-:S04]  /*0850*/  @!P1 FMUL R22, R22, 16777216 ;  /* 0x4b80000016169820 */ /* 0x000fc80000400000 */
[----:B------:R0:W3:Y:S01]  /*0860*/  MUFU.RCP R9, R22 ;  /* 0x0000001600097308 */ /* 0x0000e20000001000 */
[--C-:B-1----:R-:W-:Y:S01]  /*0870*/  FADD R16, R16, -R26.reuse ;  /* 0x8000001a10107221 */ /* 0x102fe20000000000 */
[----:B0-----:R-:W-:Y:S01]  /*0880*/  FADD R22, R5, -R26 ;  /* 0x8000001a05167221 */ /* 0x001fe20000000000 */
[----:B--2---:R-:W-:-:S04]  /*0890*/  SHF.L.U32 R5, R8, 0x4, RZ ;  /* 0x0000000408057819 */ /* 0x004fc800000006ff */
[----:B------:R-:W-:Y:S01]  /*08a0*/  LOP3.LUT R5, R5, 0xff0, RZ, 0xc0, !PT ;  /* 0x00000ff005057812 */ /* 0x000fe200078ec0ff */
[----:B---3--:R-:W-:Y:S01]  /*08b0*/  FMUL R9, R9, R10 ;  /* 0x0000000a09097220 */ /* 0x008fe20000400000 */
[----:B------:R-:W-:Y:S02]  /*08c0*/  FADD R10, R23, -R26 ;  /* 0x8000001a170a7221 */ /* 0x000fe40000000000 */
[----:B------:R-:W-:Y:S01]  /*08d0*/  LEA.HI R11, R5, UR4, RZ, 0x1e ;  /* 0x00000004050b7c11 */ /* 0x000fe2000f8ff0ff */
[C---:B------:R-:W-:Y:S01]  /*08e0*/  FMUL R24, R9.reuse, R24 ;  /* 0x0000001809187220 */ /* 0x040fe20000400000 */
[C---:B------:R-:W-:Y:S01]  /*08f0*/  FMUL R22, R9.reuse, R22 ;  /* 0x0000001609167220 */ /* 0x040fe20000400000 */
[C---:B------:R-:W-:Y:S01]  /*0900*/  FMUL R4, R9.reuse, R4 ;  /* 0x0000000409047220 */ /* 0x040fe20000400000 */
[C---:B------:R-:W-:Y:S01]  /*0910*/  FMUL R6, R9.reuse, R6 ;  /* 0x0000000609067220 */ /* 0x040fe20000400000 */
[--C-:B------:R-:W-:Y:S01]  /*0920*/  FFMA R24, R24, R18, R15.reuse ;  /* 0x0000001218187223 */ /* 0x100fe2000000000f */
[C---:B------:R-:W-:Y:S01]  /*0930*/  FMUL R20, R9.reuse, R20 ;  /* 0x0000001409147220 */ /* 0x040fe20000400000 */
[-CC-:B------:R-:W-:Y:S01]  /*0940*/  FFMA R4, R4, R18.reuse, R15.reuse ;  /* 0x0000001204047223 */ /* 0x180fe2000000000f */
[--C-:B------:R-:W-:Y:S01]  /*0950*/  FFMA R22, R22, R18, R15.reuse ;  /* 0x0000001216167223 */ /* 0x100fe2000000000f */
[C---:B------:R-:W-:Y:S01]  /*0960*/  FMUL R26, R9.reuse, R13 ;  /* 0x0000000d091a7220 */ /* 0x040fe20000400000 */
[C---:B------:R-:W-:Y:S01]  /*0970*/  FMUL R14, R9.reuse, R14 ;  /* 0x0000000e090e7220 */ /* 0x040fe20000400000 */
[C---:B------:R-:W-:Y:S01]  /*0980*/  FMUL R28, R9.reuse, R28 ;  /* 0x0000001c091c7220 */ /* 0x040fe20000400000 */
[-CC-:B------:R-:W-:Y:S01]  /*0990*/  FFMA R20, R20, R18.reuse, R15.reuse ;  /* 0x0000001214147223 */ /* 0x180fe2000000000f */
[-CC-:B------:R-:W-:Y:S01]  /*09a0*/  FFMA R6, R6, R18.reuse, R15.reuse ;  /* 0x0000001206067223 */ /* 0x180fe2000000000f */
[----:B------:R-:W-:Y:S01]  /*09b0*/  FSETP.GEU.AND P3, PT, R24, RZ, PT ;  /* 0x000000ff1800720b */ /* 0x000fe20003f6e000 */
[-CC-:B------:R-:W-:Y:S01]  /*09c0*/  FFMA R28, R28, R18.reuse, R15.reuse ;  /* 0x000000121c1c7223 */ /* 0x180fe2000000000f */
[-CC-:B------:R-:W-:Y:S01]  /*09d0*/  FFMA R14, R14, R18.reuse, R15.reuse ;  /* 0x000000120e0e7223 */ /* 0x180fe2000000000f */
[-CC-:B------:R-:W-:Y:S01]  /*09e0*/  FFMA R26, R26, R18.reuse, R15.reuse ;  /* 0x000000121a1a7223 */ /* 0x180fe2000000000f */
[----:B------:R-:W-:Y:S01]  /*09f0*/  FSETP.GEU.AND P1, PT, R4, RZ, PT ;  /* 0x000000ff0400720b */ /* 0x000fe20003f2e000 */
[C---:B------:R-:W-:Y:S01]  /*0a00*/  FMUL R29, R9.reuse, R29 ;  /* 0x0000001d091d7220 */ /* 0x040fe20000400000 */
[----:B------:R-:W-:Y:S01]  /*0a10*/  FSETP.GEU.AND P0, PT, R22, RZ, PT ;  /* 0x000000ff1600720b */ /* 0x000fe20003f0e000 */
[C---:B------:R-:W-:Y:S01]  /*0a20*/  FMUL R17, R9.reuse, R17 ;  /* 0x0000001109117220 */ /* 0x040fe20000400000 */
[C---:B------:R-:W-:Y:S01]  /*0a30*/  FMUL R19, R9.reuse, R19 ;  /* 0x0000001309137220 */ /* 0x040fe20000400000 */
[----:B------:R-:W-:Y:S01]  /*0a40*/  FSEL R24, R24, RZ, P3 ;  /* 0x000000ff18187208 */ /* 0x000fe20001800000 */
[----:B------:R-:W-:Y:S01]  /*0a50*/  FMUL R7, R9, R7 ;  /* 0x0000000709077220 */ /* 0x000fe20000400000 */
[----:B------:R-:W-:Y:S01]  /*0a60*/  FSETP.GEU.AND P4, PT, R20, RZ, PT ;  /* 0x000000ff1400720b */ /* 0x000fe20003f8e000 */
[-CC-:B------:R-:W-:Y:S01]  /*0a70*/  FFMA R29, R29, R18.reuse, R15.reuse ;  /* 0x000000121d1d7223 */ /* 0x180fe2000000000f */
[----:B------:R-:W-:Y:S01]  /*0a80*/  FSEL R4, R4, RZ, P1 ;  /* 0x000000ff04047208 */ /* 0x000fe20000800000 */
[-CC-:B------:R-:W-:Y:S01]  /*0a90*/  FFMA R17, R17, R18.reuse, R15.reuse ;  /* 0x0000001211117223 */ /* 0x180fe2000000000f */
[----:B------:R-:W-:Y:S01]  /*0aa0*/  FSEL R22, R22, RZ, P0 ;  /* 0x000000ff16167208 */ /* 0x000fe20000000000 */
[----:B------:R-:W-:Y:S01]  /*0ab0*/  FFMA R19, R19, R18, R15 ;  /* 0x0000001213137223 */ /* 0x000fe2000000000f */
[----:B------:R-:W-:Y:S01]  /*0ac0*/  FSETP.GEU.AND P3, PT, R6, RZ, PT ;  /* 0x000000ff0600720b */ /* 0x000fe20003f6e000 */
[C---:B------:R-:W-:Y:S01]  /*0ad0*/  FMUL R12, R9.reuse, R12 ;  /* 0x0000000c090c7220 */ /* 0x040fe20000400000 */
[----:B------:R-:W-:Y:S01]  /*0ae0*/  FSETP.GEU.AND P2, PT, R28, RZ, PT ;  /* 0x000000ff1c00720b */ /* 0x000fe20003f4e000 */
[C---:B------:R-:W-:Y:S01]  /*0af0*/  FMUL R10, R9.reuse, R10 ;  /* 0x0000000a090a7220 */ /* 0x040fe20000400000 */
[----:B------:R-:W-:Y:S01]  /*0b00*/  FSETP.GEU.AND P1, PT, R14, RZ, PT ;  /* 0x000000ff0e00720b */ /* 0x000fe20003f2e000 */
[C---:B------:R-:W-:Y:S01]  /*0b10*/  FMUL R27, R9.reuse, R27 ;  /* 0x0000001b091b7220 */ /* 0x040fe20000400000 */
[----:B------:R-:W-:Y:S01]  /*0b20*/  FSETP.GEU.AND P0, PT, R26, RZ, PT ;  /* 0x000000ff1a00720b */ /* 0x000fe20003f0e000 */
[----:B------:R-:W-:Y:S01]  /*0b30*/  FMUL R16, R9, R16 ;  /* 0x0000001009107220 */ /* 0x000fe20000400000 */
[----:B------:R-:W-:Y:S01]  /*0b40*/  IMAD R11, R5, 0x4, R11 ;  /* 0x00000004050b7824 */ /* 0x000fe200078e020b */
[----:B------:R-:W-:Y:S01]  /*0b50*/  BAR.SYNC.DEFER_BLOCKING 0x0 ;  /* 0x0000000000007b1d */ /* 0x000fe20000010000 */
[----:B------:R-:W-:Y:S01]  /*0b60*/  FSEL R20, R20, RZ, P4 ;  /* 0x000000ff14147208 */ /* 0x000fe20002000000 */
[-CC-:B------:R-:W-:Y:S01]  /*0b70*/  FFMA R7, R7, R18.reuse, R15.reuse ;  /* 0x0000001207077223 */ /* 0x180fe2000000000f */
[----:B------:R-:W-:Y:S01]  /*0b80*/  FSEL R6, R6, RZ, P3 ;  /* 0x000000ff06067208 */ /* 0x000fe20001800000 */
[-CC-:B------:R-:W-:Y:S01]  /*0b90*/  FFMA R10, R10, R18.reuse, R15.reuse ;  /* 0x000000120a0a7223 */ /* 0x180fe2000000000f */
[----:B------:R-:W-:Y:S01]  /*0ba0*/  FSEL R28, R28, RZ, P2 ;  /* 0x000000ff1c1c7208 */ /* 0x000fe20001000000 */
[-CC-:B------:R-:W-:Y:S01]  /*0bb0*/  FFMA R12, R12, R18.reuse, R15.reuse ;  /* 0x000000120c0c7223 */ /* 0x180fe2000000000f */
[----:B------:R-:W-:Y:S01]  /*0bc0*/  FSEL R14, R14, RZ, P1 ;  /* 0x000000ff0e0e7208 */ /* 0x000fe20000800000 */
[-CC-:B------:R-:W-:Y:S01]  /*0bd0*/  FFMA R27, R27, R18.reuse, R15.reuse ;  /* 0x000000121b1b7223 */ /* 0x180fe2000000000f */
[----:B------:R-:W-:Y:S01]  /*0be0*/  FSEL R26, R26, RZ, P0 ;  /* 0x000000ff1a1a7208 */ /* 0x000fe20000000000 */
[----:B------:R-:W-:Y:S01]  /*0bf0*/  FFMA R16, R16, R18, R15 ;  /* 0x0000001210107223 */ /* 0x000fe2000000000f */
[----:B------:R-:W-:Y:S01]  /*0c00*/  FSETP.GEU.AND P2, PT, R29, RZ, PT ;  /* 0x000000ff1d00720b */ /* 0x000fe20003f4e000 */
[----:B------:R-:W-:Y:S01]  /*0c10*/  IMAD.SHL.U32 R5, R8, 0x4, RZ ;  /* 0x0000000408057824 */ /* 0x000fe200078e00ff */
[----:B------:R-:W-:-:S02]  /*0c20*/  FSETP.GEU.AND P0, PT, R19, RZ, PT ;  /* 0x000000ff1300720b */ /* 0x000fc40003f0e000 */
[----:B------:R-:W-:Y:S02]  /*0c30*/  FSETP.GEU.AND P1, PT, R17, RZ, PT ;  /* 0x000000ff1100720b */ /* 0x000fe40003f2e000 */
[C---:B------:R-:W-:Y:S02]  /*0c40*/  FSETP.GEU.AND P4, PT, R7.reuse, RZ, PT ;  /* 0x000000ff0700720b */ /* 0x040fe40003f8e000 */
[C---:B------:R-:W-:Y:S02]  /*0c50*/  FSETP.GEU.AND P3, PT, R12.reuse, RZ, PT ;  /* 0x000000ff0c00720b */ /* 0x040fe40003f6e000 */
[----:B------:R-:W-:Y:S02]  /*0c60*/  FSEL R18, R7, RZ, P4 ;  /* 0x000000ff07127208 */ /* 0x000fe40002000000 */
[----:B------:R-:W-:Y:S01]  /*0c70*/  FSEL R12, R12, RZ, P3 ;  /* 0x000000ff0c0c7208 */ /* 0x000fe20001800000 */
[----:B------:R0:W-:Y:S01]  /*0c80*/  STS [R11+0x4], R20 ;  /* 0x000004140b007388 */ /* 0x0001e20000000800 */
[----:B------:R-:W-:-:S03]  /*0c90*/  LOP3.LUT R8, R8, 0xfc, RZ, 0xc0, !PT ;  /* 0x000000fc08087812 */ /* 0x000fc600078ec0ff */
[----:B------:R1:W-:Y:S04]  /*0ca0*/  STS [R11+0x14], R22 ;  /* 0x000014160b007388 */ /* 0x0003e80000000800 */
[----:B------:R2:W-:Y:S01]  /*0cb0*/  STS [R11+0x1c], R6 ;  /* 0x00001c060b007388 */ /* 0x0005e20000000800 */
[----:B0-----:R-:W-:Y:S02]  /*0cc0*/  FSEL R20, R29, RZ, P2 ;  /* 0x000000ff1d147208 */ /* 0x001fe40001000000 */
[----:B------:R-:W-:Y:S01]  /*0cd0*/  FSETP.GEU.AND P2, PT, R27, RZ, PT ;  /* 0x000000ff1b00720b */ /* 0x000fe20003f4e000 */
[----:B------:R0:W-:Y:S01]  /*0ce0*/  STS [R11+0x10], R4 ;  /* 0x000010040b007388 */ /* 0x0001e20000000800 */
[----:B-1----:R-:W-:Y:S02]  /*0cf0*/  FSEL R22, R19, RZ, P0 ;  /* 0x000000ff13167208 */ /* 0x002fe40000000000 */
[----:B------:R-:W-:Y:S01]  /*0d00*/  FSETP.GEU.AND P0, PT, R16, RZ, PT ;  /* 0x000000ff1000720b */ /* 0x000fe20003f0e000 */
[----:B------:R1:W-:Y:S01]  /*0d10*/  STS [R11+0x18], R18 ;  /* 0x000018120b007388 */ /* 0x0003e20000000800 */
[----:B--2---:R-:W-:-:S02]  /*0d20*/  FSEL R6, R17, RZ, P1 ;  /* 0x000000ff11067208 */ /* 0x004fc40000800000 */
[----:B------:R-:W-:Y:S01]  /*0d30*/  FSETP.GEU.AND P1, PT, R10, RZ, PT ;  /* 0x000000ff0a00720b */ /* 0x000fe20003f2e000 */
[----:B------:R-:W-:Y:S01]  /*0d40*/  STS [R11+0x8], R24 ;  /* 0x000008180b007388 */ /* 0x000fe20000000800 */
[----:B------:R-:W-:Y:S02]  /*0d50*/  FSEL R16, R16, RZ, P0 ;  /* 0x000000ff10107208 */ /* 0x000fe40000000000 */
[----:B0-----:R-:W-:Y:S01]  /*0d60*/  FSEL R4, R27, RZ, P2 ;  /* 0x000000ff1b047208 */ /* 0x001fe20001000000 */
[----:B------:R-:W-:Y:S01]  /*0d70*/  STS [R11+0xc], R28 ;  /* 0x00000c1c0b007388 */ /* 0x000fe20000000800 */
[----:B------:R-:W-:Y:S02]  /*0d80*/  FSEL R10, R10, RZ, P1 ;  /* 0x000000ff0a0a7208 */ /* 0x000fe40000800000 */
[----:B-1----:R-:W-:Y:S01]  /*0d90*/  LOP3.LUT R18, R5, 0x3fc, RZ, 0xc0, !PT ;  /* 0x000003fc05127812 */ /* 0x002fe200078ec0ff */
[----:B------:R0:W-:Y:S01]  /*0da0*/  STS [R11+0x20], R20 ;  /* 0x000020140b007388 */ /* 0x0001e20000000800 */
[----:B------:R-:W-:-:S02]  /*0db0*/  ISETP.GE.AND P0, PT, R0, 0x10, PT ;  /* 0x000000100000780c */ /* 0x000fc40003f06270 */
[C---:B------:R-:W-:Y:S01]  /*0dc0*/  LOP3.LUT R5, R18.reuse, 0x400, RZ, 0xfc, !PT ;  /* 0x0000040012057812 */ /* 0x040fe200078efcff */
[----:B------:R-:W-:Y:S01]  /*0dd0*/  STS [R11+0x24], R14 ;  /* 0x0000240e0b007388 */ /* 0x000fe20000000800 */
[----:B------:R-:W-:Y:S02]  /*0de0*/  LOP3.LUT R9, R18, 0x800, RZ, 0xfc, !PT ;  /* 0x0000080012097812 */ /* 0x000fe400078efcff */
[----:B------:R-:W-:Y:S01]  /*0df0*/  SHF.R.U32.HI R7, RZ, 0x2, R5 ;  /* 0x00000002ff077819 */ /* 0x000fe20000011605 */
[----:B------:R-:W-:Y:S01]  /*0e00*/  STS [R11+0x28], R26 ;  /* 0x0000281a0b007388 */ /* 0x000fe20000000800 */
[----:B------:R-:W-:Y:S01]  /*0e10*/  SHF.R.U32.HI R9, RZ, 0x2, R9 ;  /* 0x00000002ff097819 */ /* 0x000fe20000011609 */
[----:B------:R-:W-:Y:S01]  /*0e20*/  VIADD R5, R8, UR4 ;  /* 0x0000000408057c36 */ /* 0x000fe20008000000 */
[----:B------:R-:W-:Y:S01]  /*0e30*/  LOP3.LUT R7, R7, 0x1fc, RZ, 0xc0, !PT ;  /* 0x000001fc07077812 */ /* 0x000fe200078ec0ff */
[----:B------:R-:W-:Y:S01]  /*0e40*/  STS [R11+0x2c], R12 ;  /* 0x00002c0c0b007388 */ /* 0x000fe20000000800 */
[----:B------:R-:W-:-:S02]  /*0e50*/  LOP3.LUT R9, R9, 0x2fc, RZ, 0xc0, !PT ;  /* 0x000002fc09097812 */ /* 0x000fc400078ec0ff */
[C---:B------:R-:W-:Y:S01]  /*0e60*/  LEA R19, R18.reuse, R5, 0x2 ;  /* 0x0000000512137211 */ /* 0x040fe200078e10ff */
[----:B------:R1:W-:Y:S01]  /*0e70*/  STS [R11+0x38], R22 ;  /* 0x000038160b007388 */ /* 0x0003e20000000800 */
[----:B------:R-:W-:Y:S02]  /*0e80*/  VIADD R7, R7, UR4 ;  /* 0x0000000407077c36 */ /* 0x000fe40008000000 */
[----:B------:R-:W-:Y:S01]  /*0e90*/  VIADD R9, R9, UR4 ;  /* 0x0000000409097c36 */ /* 0x000fe20008000000 */
[----:B------:R-:W-:Y:S01]  /*0ea0*/  STS [R11+0x34], R6 ;  /* 0x000034060b007388 */ /* 0x000fe20000000800 */
[----:B0-----:R-:W-:-:S03]  /*0eb0*/  IMAD R20, R18, 0x4, R7 ;  /* 0x0000000412147824 */ /* 0x001fc600078e0207 */
[----:B------:R-:W-:Y:S01]  /*0ec0*/  STS [R11+0x30], R4 ;  /* 0x000030040b007388 */ /* 0x000fe20000000800 */
[----:B-1----:R-:W-:-:S03]  /*0ed0*/  IMAD R22, R18, 0x4, R9 ;  /* 0x0000000412167824 */ /* 0x002fc600078e0209 */
[----:B------:R-:W-:Y:S04]  /*0ee0*/  STS [R11], R10 ;  /* 0x0000000a0b007388 */ /* 0x000fe80000000800 */
[----:B------:R0:W-:Y:S01]  /*0ef0*/  STS [R11+0x3c], R16 ;  /* 0x00003c100b007388 */ /* 0x0001e20000000800 */
[----:B------:R-:W-:Y:S08]  /*0f00*/  BAR.SYNC.DEFER_BLOCKING 0x0 ;  /* 0x0000000000007b1d */ /* 0x000ff00000010000 */
[----:B0-----:R-:W0:Y:S01]  /*0f10*/  LDC.64 R16, c[0x0][0x238] ;  /* 0x00008e00ff107b82 */ /* 0x001e220000000a00 */
[----:B------:R-:W-:Y:S04]  /*0f20*/  LDS R4, [R19] ;  /* 0x0000000013047984 */ /* 0x000fe80000000800 */
[----:B------:R-:W-:Y:S04]  /*0f30*/  LDS R5, [R19+0x4] ;  /* 0x0000040013057984 */ /* 0x000fe80000000800 */
[----:B------:R-:W-:Y:S04]  /*0f40*/  LDS R6, [R19+0x8] ;  /* 0x0000080013067984 */ /* 0x000fe80000000800 */
[----:B------:R1:W2:Y:S04]  /*0f50*/  LDS R7, [R19+0xc] ;  /* 0x00000c0013077984 */ /* 0x0002a80000000800 */
[----:B------:R-:W-:Y:S04]  /*0f60*/  LDS R8, [R20+0x1000] ;  /* 0x0010000014087984 */ /* 0x000fe80000000800 */
[----:B------:R-:W-:Y:S01]  /*0f70*/  LDS R9, [R20+0x1004] ;  /* 0x0010040014097984 */ /* 0x000fe20000000800 */
[----:B-1----:R-:W-:-:S02]  /*0f80*/  PRMT R19, R3, 0x6540, R2 ;  /* 0x0000654003137816 */ /* 0x002fc40000000002 */
[----:B------:R-:W-:Y:S01]  /*0f90*/  LOP3.LUT R2, R18, 0xc00, RZ, 0xfc, !PT ;  /* 0x00000c0012027812 */ /* 0x000fe200078efcff */
[----:B------:R-:W-:Y:S01]  /*0fa0*/  LDS R10, [R20+0x1008] ;  /* 0x00100800140a7984 */ /* 0x000fe20000000800 */
[C---:B------:R-:W-:Y:S02]  /*0fb0*/  LOP3.LUT R23, R19.reuse, 0x40, RZ, 0xfc, !PT ;  /* 0x0000004013177812 */ /* 0x040fe400078efcff */
[C---:B------:R-:W-:Y:S01]  /*0fc0*/  LOP3.LUT R21, R19.reuse, 0x80, RZ, 0xfc, !PT ;  /* 0x0000008013157812 */ /* 0x040fe200078efcff */
[----:B------:R0:W1:Y:S01]  /*0fd0*/  LDS R11, [R20+0x100c] ;  /* 0x00100c00140b7984 */ /* 0x0000620000000800 */
[C---:B------:R-:W-:Y:S02]  /*0fe0*/  LOP3.LUT R3, R19.reuse, 0xc0, RZ, 0xfc, !PT ;  /* 0x000000c013037812 */ /* 0x040fe400078efcff */
[----:B------:R-:W-:Y:S01]  /*0ff0*/  ISETP.LT.AND P3, PT, R19, 0xd00, !P0 ;  /* 0x00000d001300780c */ /* 0x000fe20004761270 */
[----:B------:R-:W-:Y:S01]  /*1000*/  LDS R12, [R22+0x2000] ;  /* 0x00200000160c7984 */ /* 0x000fe20000000800 */
[----:B------:R-:W-:Y:S01]  /*1010*/  ISETP.LT.AND P2, PT, R23, 0xd00, !P0 ;  /* 0x00000d001700780c */ /* 0x000fe20004741270 */
[--C-:B------:R-:W-:Y:S01]  /*1020*/  IMAD R19, R19, 0x10, R0.reuse ;  /* 0x0000001013137824 */ /* 0x100fe200078e0200 */
[----:B------:R-:W-:Y:S01]  /*1030*/  ISETP.LT.AND P1, PT, R21, 0xd00, !P0 ;  /* 0x00000d001500780c */ /* 0x000fe20004721270 */
[----:B------:R-:W-:Y:S01]  /*1040*/  LDS R13, [R22+0x2004] ;  /* 0x00200400160d7984 */ /* 0x000fe20000000800 */
[----:B------:R-:W-:Y:S01]  /*1050*/  ISETP.LT.AND P0, PT, R3, 0xd00, !P0 ;  /* 0x00000d000300780c */ /* 0x000fe20004701270 */
[----:B------:R-:W-:Y:S01]  /*1060*/  IMAD R23, R23, 0x10, R0 ;  /* 0x0000001017177824 */ /* 0x000fe200078e0200 */
[----:B------:R-:W-:Y:S01]  /*1070*/  SHF.R.U32.HI R2, RZ, 0x2, R2 ;  /* 0x00000002ff027819 */ /* 0x000fe20000011602 */
[----:B------:R-:W-:Y:S01]  /*1080*/  LDS R14, [R22+0x2008] ;  /* 0x00200800160e7984 */ /* 0x000fe20000000800 */
[----:B------:R-:W-:Y:S01]  /*1090*/  LEA R25, R21, R0, 0x4 ;  /* 0x0000000015197211 */ /* 0x000fe200078e20ff */
[--C-:B0-----:R-:W-:Y:S01]  /*10a0*/  IMAD.WIDE R20, R19, 0x4, R16.reuse ;  /* 0x0000000413147825 */ /* 0x101fe200078e0210 */
[----:B------:R-:W-:Y:S01]  /*10b0*/  LOP3.LUT R2, R2, 0x3fc, RZ, 0xc0, !PT ;  /* 0x000003fc02027812 */ /* 0x000fe200078ec0ff */
[----:B------:R0:W3:Y:S02]  /*10c0*/  LDS R15, [R22+0x200c] ;  /* 0x00200c00160f7984 */ /* 0x0000e40000000800 */
[----:B------:R-:W-:-:S04]  /*10d0*/  IMAD.WIDE R24, R25, 0x4, R16 ;  /* 0x0000000419187825 */ /* 0x000fc800078e0210 */
[----:B------:R-:W-:Y:S02]  /*10e0*/  VIADD R19, R2, UR4 ;  /* 0x0000000402137c36 */ /* 0x000fe40008000000 */
[----:B0-----:R-:W-:Y:S01]  /*10f0*/  IMAD.WIDE R22, R23, 0x4, R16 ;  /* 0x0000000417167825 */ /* 0x001fe200078e0210 */
[----:B--2---:R0:W-:Y:S03]  /*1100*/  @P3 STG.E.128 desc[UR6][R20.64], R4 ;  /* 0x0000000414003986 */ /* 0x0041e6000c101d06 */
[----:B------:R-:W-:Y:S01]  /*1110*/  IMAD R19, R18, 0x4, R19 ;  /* 0x0000000412137824 */ /* 0x000fe200078e0213 */
[----:B-1----:R0:W-:Y:S04]  /*1120*/  @P2 STG.E.128 desc[UR6][R22.64], R8 ;  /* 0x0000000816002986 */ /* 0x0021e8000c101d06 */
[----:B---3--:R0:W-:Y:S02]  /*1130*/  @P1 STG.E.128 desc[UR6][R24.64], R12 ;  /* 0x0000000c18001986 */ /* 0x0081e4000c101d06 */
[----:B0-----:R-:W-:Y:S05]  /*1140*/  @!P0 EXIT ;  /* 0x000000000000894d */ /* 0x001fea0003800000 */
[----:B0-----:R-:W-:Y:S01]  /*1150*/  LDS R4, [R19+0x3000] ;  /* 0x0030000013047984 */ /* 0x001fe20000000800 */
[----:B------:R-:W-:-:S03]  /*1160*/  IMAD R3, R3, 0x10, R0 ;  /* 0x0000001003037824 */ /* 0x000fc600078e0200 */
[----:B------:R-:W-:Y:S01]  /*1170*/  LDS R5, [R19+0x3004] ;  /* 0x0030040013057984 */ /* 0x000fe20000000800 */
[----:B------:R-:W-:-:S03]  /*1180*/  IMAD.WIDE R16, R3, 0x4, R16 ;  /* 0x0000000403107825 */ /* 0x000fc600078e0210 */
[----:B------:R-:W-:Y:S04]  /*1190*/  LDS R6, [R19+0x3008] ;  /* 0x0030080013067984 */ /* 0x000fe80000000800 */
[----:B------:R-:W0:Y:S04]  /*11a0*/  LDS R7, [R19+0x300c] ;  /* 0x00300c0013077984 */ /* 0x000e280000000800 */
[----:B0-----:R-:W-:Y:S01]  /*11b0*/  STG.E.128 desc[UR6][R16.64], R4 ;  /* 0x0000000410007986 */ /* 0x001fe2000c101d06 */
[----:B------:R-:W-:Y:S05]  /*11c0*/  EXIT ;  /* 0x000000000000794d */ /* 0x000fea0003800000 */
.L_x_0:
[----:B------:R-:W-:-:S00]  /*11d0*/  BRA `(.L_x_0) ;  /* 0xfffffffc00fc7947 */ /* 0x000fc0000383ffff */
[----:B------:R-:W-:-:S00]  /*11e0*/  NOP ;  /* 0x0000000000007918 */ /* 0x000fc00000000000 */
        /* <DEDUP_REMOVED lines=9> */
.L_x_1:


//--------------------- .nv.global.init           --------------------------
	.section	.nv.global.init,"aw",@progbits
.nv.global.init:
	.type		_$_str,@object
	.size		_$_str,(_$_str_$_2 - _$_str)
_$_str:
        /*0000*/ 	.byte	0x5f, 0x5f, 0x43, 0x55, 0x44, 0x41, 0x5f, 0x46, 0x54, 0x5a, 0x00
	.type		_$_str_$_2,@object
	.size		_$_str_$_2,(.L_1 - _$_str_$_2)
_$_str_$_2:
        /*000b*/ 	.byte	0x5f, 0x5f, 0x43, 0x55, 0x44, 0x41, 0x5f, 0x50, 0x52, 0x45, 0x43, 0x5f, 0x53, 0x51, 0x52, 0x54
        /*001b*/ 	.byte	0x00
.L_1:


//--------------------- .nv.shared.triton_poi_fused__native_batch_norm_legit_no_training_relu_51 --------------------------
	.section	.nv.shared.triton_poi_fused__native_batch_norm_legit_no_training_relu_51,"aw",@nobits
	.sectionflags	@""
	.align	16
	.zero		1024


//--------------------- .nv.constant0.triton_poi_fused__native_batch_norm_legit_no_training_relu_51 --------------------------
	.section	.nv.constant0.triton_poi_fused__native_batch_norm_legit_no_training_relu_51,"a",@progbits
	.sectionflags	@""
	.align	4
.nv.constant0.triton_poi_fused__native_batch_norm_legit_no_training_relu_51:
	.zero		584
